//
// Generated by NVIDIA NVVM Compiler
//
// Compiler Build ID: CL-36424714
// Cuda compilation tools, release 13.0, V13.0.88
// Based on NVVM 20.0.0
//

.version 9.0
.target sm_100
.address_size 64

	// .globl	_Z17doubleArrayKernelPii

.visible .entry _Z17doubleArrayKernelPii(
	.param .u64 .ptr .align 1 _Z17doubleArrayKernelPii_param_0,
	.param .u32 _Z17doubleArrayKernelPii_param_1
)
{
	.reg .pred 	%p<2>;
	.reg .b32 	%r<8>;
	.reg .b64 	%rd<5>;

	ld.param.u64 	%rd1, [_Z17doubleArrayKernelPii_param_0];
	ld.param.u32 	%r2, [_Z17doubleArrayKernelPii_param_1];
	mov.u32 	%r3, %ctaid.x;
	mov.u32 	%r4, %ntid.x;
	mov.u32 	%r5, %tid.x;
	mad.lo.s32 	%r1, %r3, %r4, %r5;
	setp.ge.s32 	%p1, %r1, %r2;
	@%p1 bra 	$L__BB0_2;
	cvta.to.global.u64 	%rd2, %rd1;
	mul.wide.s32 	%rd3, %r1, 4;
	add.s64 	%rd4, %rd2, %rd3;
	ld.global.u32 	%r6, [%rd4];
	shl.b32 	%r7, %r6, 1;
	st.global.u32 	[%rd4], %r7;
$L__BB0_2:
	ret;

}


// ===== COMPILED SASS (sm_100) =====

	.target	sm_100

	.elftype	@"ET_EXEC"


//--------------------- .note.nv.tkinfo           --------------------------
	.section	.note.nv.tkinfo,"",@"SHT_NOTE"
	.sectionflags	@"SHF_NOTE_NV_TKINFO"
	.tkinfo
        /*0018*/ 	.word	0x00000002
        /*0030*/ 	.string	""
        /*0030*/ 	.string	"ptxas"
        /*0030*/ 	.string	"Cuda compilation tools, release 13.0, V13.0.88"
        /*0030*/ 	.string	"Build cuda_13.0.r13.0/compiler.36424714_0"
        /*0030*/ 	.string	"-arch sm_100 -m 64 "



//--------------------- .note.nv.cuinfo           --------------------------
	.section	.note.nv.cuinfo,"",@"SHT_NOTE"
	.sectionflags	@"SHF_NOTE_NV_CUINFO"
        /*0018*/ 	.short	0x0002
        /*001a*/ 	.short	0x0064
        /*001c*/ 	.short	0x0082
	.zero		2


//--------------------- .nv.info                  --------------------------
	.section	.nv.info,"",@"SHT_CUDA_INFO"
	.align	4


	//----- nvinfo : EIATTR_REGCOUNT
	.align		4
        /*0000*/ 	.byte	0x04, 0x2f
        /*0002*/ 	.short	(.L_1 - .L_0)
	.align		4
.L_0:
        /*0004*/ 	.word	index@(_Z17doubleArrayKernelPii)
        /*0008*/ 	.word	0x00000008


	//----- nvinfo : EIATTR_FRAME_SIZE
	.align		4
.L_1:
        /*000c*/ 	.byte	0x04, 0x11
        /*000e*/ 	.short	(.L_3 - .L_2)
	.align		4
.L_2:
        /*0010*/ 	.word	index@(_Z17doubleArrayKernelPii)
        /*0014*/ 	.word	0x00000000


	//----- nvinfo : EIATTR_MIN_STACK_SIZE
	.align		4
.L_3:
        /*0018*/ 	.byte	0x04, 0x12
        /*001a*/ 	.short	(.L_5 - .L_4)
	.align		4
.L_4:
        /*001c*/ 	.word	index@(_Z17doubleArrayKernelPii)
        /*0020*/ 	.word	0x00000000
.L_5:


//--------------------- .nv.compat                --------------------------
	.section	.nv.compat,"",@"SHT_CUDA_COMPAT_INFO"
	.align	4
        /*0000*/ 	.byte	0x02, 0x09, 0x00, 0x00, 0x02, 0x02, 0x01, 0x00, 0x02, 0x05, 0x05, 0x00, 0x03, 0x07, 0x01, 0x01
        /*0010*/ 	.byte	0x02, 0x03, 0x00, 0x00, 0x02, 0x06, 0x01, 0x00, 0x04, 0x0b, 0x08, 0x00, 0x09, 0x00, 0x00, 0x00
        /*0020*/ 	.byte	0x00, 0x00, 0x00, 0x00


//--------------------- .nv.info._Z17doubleArrayKernelPii --------------------------
	.section	.nv.info._Z17doubleArrayKernelPii,"",@"SHT_CUDA_INFO"
	.sectionflags	@""
	.align	4


	//----- nvinfo : EIATTR_CUDA_API_VERSION
	.align		4
        /*0000*/ 	.byte	0x04, 0x37
        /*0002*/ 	.short	(.L_7 - .L_6)
.L_6:
        /*0004*/ 	.word	0x00000082


	//----- nvinfo : EIATTR_KPARAM_INFO
	.align		4
.L_7:
        /*0008*/ 	.byte	0x04, 0x17
        /*000a*/ 	.short	(.L_9 - .L_8)
.L_8:
        /*000c*/ 	.word	0x00000000
        /*0010*/ 	.short	0x0001
        /*0012*/ 	.short	0x0008
        /*0014*/ 	.byte	0x00, 0xf0, 0x11, 0x00


	//----- nvinfo : EIATTR_KPARAM_INFO
	.align		4
.L_9:
        /*0018*/ 	.byte	0x04, 0x17
        /*001a*/ 	.short	(.L_11 - .L_10)
.L_10:
        /*001c*/ 	.word	0x00000000
        /*0020*/ 	.short	0x0000
        /*0022*/ 	.short	0x0000
        /*0024*/ 	.byte	0x00, 0xf5, 0x21, 0x00


	//----- nvinfo : EIATTR_SPARSE_MMA_MASK
	.align		4
.L_11:
        /*0028*/ 	.byte	0x03, 0x50
        /*002a*/ 	.short	0x0000


	//----- nvinfo : EIATTR_MAXREG_COUNT
	.align		4
        /*002c*/ 	.byte	0x03, 0x1b
        /*002e*/ 	.short	0x00ff


	//----- nvinfo : EIATTR_MERCURY_ISA_VERSION
	.align		4
        /*0030*/ 	.byte	0x03, 0x5f
        /*0032*/ 	.short	0x0101


	//----- nvinfo : EIATTR_VRC_CTA_INIT_COUNT
	.align		4
        /*0034*/ 	.byte	0x02, 0x4a
	.zero		1
	.zero		1


	//----- nvinfo : EIATTR_EXIT_INSTR_OFFSETS
	.align		4
        /*0038*/ 	.byte	0x04, 0x1c
        /*003a*/ 	.short	(.L_13 - .L_12)


	//   ....[0]....
.L_12:
        /*003c*/ 	.word	0x00000070


	//   ....[1]....
        /*0040*/ 	.word	0x000000e0


	//----- nvinfo : EIATTR_CBANK_PARAM_SIZE
	.align		4
.L_13:
        /*0044*/ 	.byte	0x03, 0x19
        /*0046*/ 	.short	0x000c


	//----- nvinfo : EIATTR_PARAM_CBANK
	.align		4
        /*0048*/ 	.byte	0x04, 0x0a
        /*004a*/ 	.short	(.L_15 - .L_14)
	.align		4
.L_14:
        /*004c*/ 	.word	index@(.nv.constant0._Z17doubleArrayKernelPii)
        /*0050*/ 	.short	0x0380
        /*0052*/ 	.short	0x000c


	//----- nvinfo : EIATTR_SW_WAR
	.align		4
.L_15:
        /*0054*/ 	.byte	0x04, 0x36
        /*0056*/ 	.short	(.L_17 - .L_16)
.L_16:
        /*0058*/ 	.word	0x00000008
.L_17:


//--------------------- .nv.callgraph             --------------------------
	.section	.nv.callgraph,"",@"SHT_CUDA_CALLGRAPH"
	.align	4
	.sectionentsize	8
	.align		4
        /*0000*/ 	.word	0x00000000
	.align		4
        /*0004*/ 	.word	0xffffffff
	.align		4
        /*0008*/ 	.word	0x00000000
	.align		4
        /*000c*/ 	.word	0xfffffffe
	.align		4
        /*0010*/ 	.word	0x00000000
	.align		4
        /*0014*/ 	.word	0xfffffffd
	.align		4
        /*0018*/ 	.word	0x00000000
	.align		4
        /*001c*/ 	.word	0xfffffffc


//--------------------- .text._Z17doubleArrayKernelPii --------------------------
	.section	.text._Z17doubleArrayKernelPii,"ax",@progbits
	.align	128
        .global         _Z17doubleArrayKernelPii
        .type           _Z17doubleArrayKernelPii,@function
        .size           _Z17doubleArrayKernelPii,(.L_x_1 - _Z17doubleArrayKernelPii)
        .other          _Z17doubleArrayKernelPii,@"STO_CUDA_ENTRY STV_DEFAULT"
_Z17doubleArrayKernelPii:
.text._Z17doubleArrayKernelPii:
[----:B------:R-:W-:Y:S01]  /*0000*/  LDC R1, c[0x0][0x37c] ;  /* 0x0000df00ff017b82 */ /* 0x000fe20000000800 */
[----:B------:R-:W0:Y:S07]  /*0010*/  S2R R0, SR_TID.X ;  /* 0x0000000000007919 */ /* 0x000e2e0000002100 */
[----:B------:R-:W0:Y:S01]  /*0020*/  S2UR UR4, SR_CTAID.X ;  /* 0x00000000000479c3 */ /* 0x000e220000002500 */
[----:B------:R-:W1:Y:S07]  /*0030*/  LDCU UR5, c[0x0][0x388] ;  /* 0x00007100ff0577ac */ /* 0x000e6e0008000800 */
[----:B------:R-:W0:Y:S02]  /*0040*/  LDC R5, c[0x0][0x360] ;  /* 0x0000d800ff057b82 */ /* 0x000e240000000800 */
[----:B0-----:R-:W-:-:S05]  /*0050*/  IMAD R5, R5, UR4, R0 ;  /* 0x0000000405057c24 */ /* 0x001fca000f8e0200 */
[----:B-1----:R-:W-:-:S13]  /*0060*/  ISETP.GE.AND P0, PT, R5, UR5, PT ;  /* 0x0000000505007c0c */ /* 0x002fda000bf06270 */
[----:B------:R-:W-:Y:S05]  /*0070*/  @P0 EXIT ;  /* 0x000000000000094d */ /* 0x000fea0003800000 */
[----:B------:R-:W0:Y:S01]  /*0080*/  LDC.64 R2, c[0x0][0x380] ;  /* 0x0000e000ff027b82 */ /* 0x000e220000000a00 */
[----:B------:R-:W1:Y:S01]  /*0090*/  LDCU.64 UR4, c[0x0][0x358] ;  /* 0x00006b00ff0477ac */ /* 0x000e620008000a00 */
[----:B0-----:R-:W-:-:S05]  /*00a0*/  IMAD.WIDE R2, R5, 0x4, R2 ;  /* 0x0000000405027825 */ /* 0x001fca00078e0202 */
[----:B-1----:R-:W2:Y:S02]  /*00b0*/  LDG.E R0, desc[UR4][R2.64] ;  /* 0x0000000402007981 */ /* 0x002ea4000c1e1900 */
[----:B--2---:R-:W-:-:S05]  /*00c0*/  SHF.L.U32 R5, R0, 0x1, RZ ;  /* 0x0000000100057819 */ /* 0x004fca00000006ff */
[----:B------:R-:W-:Y:S01]  /*00d0*/  STG.E desc[UR4][R2.64], R5 ;  /* 0x0000000502007986 */ /* 0x000fe2000c101904 */
[----:B------:R-:W-:Y:S05]  /*00e0*/  EXIT ;  /* 0x000000000000794d */ /* 0x000fea0003800000 */
.L_x_0:
[----:B------:R-:W-:-:S00]  /*00f0*/  BRA `(.L_x_0) ;  /* 0xfffffffc00fc7947 */ /* 0x000fc0000383ffff */
[----:B------:R-:W-:-:S00]  /*0100*/  NOP ;  /* 0x0000000000007918 */ /* 0x000fc00000000000 */
[----:B------:R-:W-:-:S00]  /*0110*/  NOP ;  /* 0x0000000000007918 */ /* 0x000fc00000000000 */
[----:B------:R-:W-:-:S00]  /*0120*/  NOP ;  /* 0x0000000000007918 */ /* 0x000fc00000000000 */
[----:B------:R-:W-:-:S00]  /*0130*/  NOP ;  /* 0x0000000000007918 */ /* 0x000fc00000000000 */
[----:B------:R-:W-:-:S00]  /*0140*/  NOP ;  /* 0x0000000000007918 */ /* 0x000fc00000000000 */
[----:B------:R-:W-:-:S00]  /*0150*/  NOP ;  /* 0x0000000000007918 */ /* 0x000fc00000000000 */
[----:B------:R-:W-:-:S00]  /*0160*/  NOP ;  /* 0x0000000000007918 */ /* 0x000fc00000000000 */
[----:B------:R-:W-:-:S00]  /*0170*/  NOP ;  /* 0x0000000000007918 */ /* 0x000fc00000000000 */
.L_x_1:


//--------------------- .nv.shared.reserved.0     --------------------------
	.section	.nv.shared.reserved.0,"aw",@nobits
	.weak		__nv_reservedSMEM_offset_0_alias
	.size		__nv_reservedSMEM_offset_0_alias, 0, 64
	.other		__nv_reservedSMEM_offset_0_alias,@"STO_CUDA_RESERVED_SHARED STV_DEFAULT"
__nv_reservedSMEM_offset_0_alias:
	.zero		0
	.zero		64


//--------------------- .nv.constant0._Z17doubleArrayKernelPii --------------------------
	.section	.nv.constant0._Z17doubleArrayKernelPii,"a",@progbits
	.sectionflags	@""
	.align	4
.nv.constant0._Z17doubleArrayKernelPii:
	.zero		908


//--------------------- SYMBOLS --------------------------

	.type		.nv.reservedSmem.offset0,@object
	.size		.nv.reservedSmem.offset0,0x4
